	.headerflags	@"EF_CUDA_TEXMODE_UNIFIED EF_CUDA_64BIT_ADDRESS EF_CUDA_ACCELERATORS EF_CUDA_SM90 EF_CUDA_VIRTUAL_SM(EF_CUDA_SM90)"
	.elftype	@"ET_EXEC"


//--------------------- .nv.info                  --------------------------
	.section	.nv.info,"",@"SHT_CUDA_INFO"
	.align	4


	//----- nvinfo : EIATTR_REGCOUNT
	.align		4
        /*0000*/ 	.byte	0x04, 0x2f
        /*0002*/ 	.short	(.L_3 - .L_2)
	.align		4
.L_2:
        /*0004*/ 	.word	index@(triton_per_fused_add_convolution_div_max_pool2d_with_indices_pow_relu_sqrt_sub_sum_9)
        /*0008*/ 	.word	0x00000017


	//----- nvinfo : EIATTR_MIN_STACK_SIZE
	.align		4
.L_3:
        /*000c*/ 	.byte	0x04, 0x12
        /*000e*/ 	.short	(.L_5 - .L_4)
	.align		4
.L_4:
        /*0010*/ 	.word	index@(triton_per_fused_add_convolution_div_max_pool2d_with_indices_pow_relu_sqrt_sub_sum_9)
        /*0014*/ 	.word	0x00000000


	//----- nvinfo : EIATTR_FRAME_SIZE
	.align		4
.L_5:
        /*0018*/ 	.byte	0x04, 0x11
        /*001a*/ 	.short	(.L_7 - .L_6)
	.align		4
.L_6:
        /*001c*/ 	.word	index@(triton_per_fused_add_convolution_div_max_pool2d_with_indices_pow_relu_sqrt_sub_sum_9)
        /*0020*/ 	.word	0x00000000


	//----- nvinfo : EIATTR_MIN_STACK_SIZE
	.align		4
.L_7:
        /*0024*/ 	.byte	0x04, 0x12
        /*0026*/ 	.short	(.L_9 - .L_8)
	.align		4
.L_8:
        /*0028*/ 	.word	index@(triton_per_fused_add_convolution_div_max_pool2d_with_indices_pow_relu_sqrt_sub_sum_9)
        /*002c*/ 	.word	0x00000000
.L_9:


//--------------------- .nv.info.triton_per_fused_add_convolution_div_max_pool2d_with_indices_pow_relu_sqrt_sub_sum_9 --------------------------
	.section	.nv.info.triton_per_fused_add_convolution_div_max_pool2d_with_indices_pow_relu_sqrt_sub_sum_9,"",@"SHT_CUDA_INFO"
	.sectionflags	@""
	.align	4


	//----- nvinfo : EIATTR_CUDA_API_VERSION
	.align		4
        /*0000*/ 	.byte	0x04, 0x37
        /*0002*/ 	.short	(.L_11 - .L_10)
.L_10:
        /*0004*/ 	.word	0x0000007c


	//----- nvinfo : EIATTR_KPARAM_INFO
	.align		4
.L_11:
        /*0008*/ 	.byte	0x04, 0x17
        /*000a*/ 	.short	(.L_13 - .L_12)
.L_12:
        /*000c*/ 	.word	0x00000000
        /*0010*/ 	.short	0x0005
        /*0012*/ 	.short	0x0024
        /*0014*/ 	.byte	0x00, 0xf0, 0x11, 0x00


	//----- nvinfo : EIATTR_KPARAM_INFO
	.align		4
.L_13:
        /*0018*/ 	.byte	0x04, 0x17
        /*001a*/ 	.short	(.L_15 - .L_14)
.L_14:
        /*001c*/ 	.word	0x00000000
        /*0020*/ 	.short	0x0004
        /*0022*/ 	.short	0x0020
        /*0024*/ 	.byte	0x00, 0xf0, 0x11, 0x00


	//----- nvinfo : EIATTR_KPARAM_INFO
	.align		4
.L_15:
        /*0028*/ 	.byte	0x04, 0x17
        /*002a*/ 	.short	(.L_17 - .L_16)
.L_16:
        /*002c*/ 	.word	0x00000000
        /*0030*/ 	.short	0x0003
        /*0032*/ 	.short	0x0018
        /*0034*/ 	.byte	0x00, 0xf4, 0x21, 0x00


	//----- nvinfo : EIATTR_KPARAM_INFO
	.align		4
.L_17:
        /*0038*/ 	.byte	0x04, 0x17
        /*003a*/ 	.short	(.L_19 - .L_18)
.L_18:
        /*003c*/ 	.word	0x00000000
        /*0040*/ 	.short	0x0002
        /*0042*/ 	.short	0x0010
        /*0044*/ 	.byte	0x00, 0xf4, 0x21, 0x00


	//----- nvinfo : EIATTR_KPARAM_INFO
	.align		4
.L_19:
        /*0048*/ 	.byte	0x04, 0x17
        /*004a*/ 	.short	(.L_21 - .L_20)
.L_20:
        /*004c*/ 	.word	0x00000000
        /*0050*/ 	.short	0x0001
        /*0052*/ 	.short	0x0008
        /*0054*/ 	.byte	0x00, 0xf4, 0x21, 0x00


	//----- nvinfo : EIATTR_KPARAM_INFO
	.align		4
.L_21:
        /*0058*/ 	.byte	0x04, 0x17
        /*005a*/ 	.short	(.L_23 - .L_22)
.L_22:
        /*005c*/ 	.word	0x00000000
        /*0060*/ 	.short	0x0000
        /*0062*/ 	.short	0x0000
        /*0064*/ 	.byte	0x00, 0xf4, 0x21, 0x00


	//----- nvinfo : EIATTR_SPARSE_MMA_MASK
	.align		4
.L_23:
        /*0068*/ 	.byte	0x03, 0x50
        /*006a*/ 	.short	0x0000


	//----- nvinfo : EIATTR_MAXREG_COUNT
	.align		4
        /*006c*/ 	.byte	0x03, 0x1b
        /*006e*/ 	.short	0x00ff


	//----- nvinfo : EIATTR_COOP_GROUP_MASK_REGIDS
	.align		4
        /*0070*/ 	.byte	0x04, 0x29
        /*0072*/ 	.short	(.L_25 - .L_24)


	//   ....[0]....
.L_24:
        /*0074*/ 	.word	0xffffffff


	//   ....[1]....
        /*0078*/ 	.word	0xffffffff


	//   ....[2]....
        /*007c*/ 	.word	0xffffffff


	//   ....[3]....
        /*0080*/ 	.word	0xffffffff


	//   ....[4]....
        /*0084*/ 	.word	0xffffffff


	//   ....[5]....
        /*0088*/ 	.word	0xffffffff


	//   ....[6]....
        /*008c*/ 	.word	0xffffffff


	//   ....[7]....
        /*0090*/ 	.word	0xffffffff


	//   ....[8]....
        /*0094*/ 	.word	0xffffffff


	//   ....[9]....
        /*0098*/ 	.word	0xffffffff


	//   ....[10]....
        /*009c*/ 	.word	0xffffffff


	//   ....[11]....
        /*00a0*/ 	.word	0xffffffff


	//----- nvinfo : EIATTR_COOP_GROUP_INSTR_OFFSETS
	.align		4
.L_25:
        /*00a4*/ 	.byte	0x04, 0x28
        /*00a6*/ 	.short	(.L_27 - .L_26)


	//   ....[0]....
.L_26:
        /*00a8*/ 	.word	0x000001c0


	//   ....[1]....
        /*00ac*/ 	.word	0x00000270


	//   ....[2]....
        /*00b0*/ 	.word	0x00000280


	//   ....[3]....
        /*00b4*/ 	.word	0x000002b0


	//   ....[4]....
        /*00b8*/ 	.word	0x000002f0


	//   ....[5]....
        /*00bc*/ 	.word	0x00000300


	//   ....[6]....
        /*00c0*/ 	.word	0x00000340


	//   ....[7]....
        /*00c4*/ 	.word	0x00000350


	//   ....[8]....
        /*00c8*/ 	.word	0x000003a0


	//   ....[9]....
        /*00cc*/ 	.word	0x000003f0


	//   ....[10]....
        /*00d0*/ 	.word	0x00000420


	//   ....[11]....
        /*00d4*/ 	.word	0x000004f0


	//----- nvinfo : EIATTR_EXIT_INSTR_OFFSETS
	.align		4
.L_27:
        /*00d8*/ 	.byte	0x04, 0x1c
        /*00da*/ 	.short	(.L_29 - .L_28)


	//   ....[0]....
.L_28:
        /*00dc*/ 	.word	0x000006d0


	//----- nvinfo : EIATTR_REQNTID
	.align		4
.L_29:
        /*00e0*/ 	.byte	0x04, 0x10
        /*00e2*/ 	.short	(.L_31 - .L_30)
.L_30:
        /*00e4*/ 	.word	0x00000040
        /*00e8*/ 	.word	0x00000001
        /*00ec*/ 	.word	0x00000001


	//----- nvinfo : EIATTR_CBANK_PARAM_SIZE
	.align		4
.L_31:
        /*00f0*/ 	.byte	0x03, 0x19
        /*00f2*/ 	.short	0x0028


	//----- nvinfo : EIATTR_PARAM_CBANK
	.align		4
        /*00f4*/ 	.byte	0x04, 0x0a
        /*00f6*/ 	.short	(.L_33 - .L_32)
	.align		4
.L_32:
        /*00f8*/ 	.word	index@(.nv.constant0.triton_per_fused_add_convolution_div_max_pool2d_with_indices_pow_relu_sqrt_sub_sum_9)
        /*00fc*/ 	.short	0x0210
        /*00fe*/ 	.short	0x0028


	//----- nvinfo : EIATTR_SW_WAR
	.align		4
.L_33:
        /*0100*/ 	.byte	0x04, 0x36
        /*0102*/ 	.short	(.L_35 - .L_34)
.L_34:
        /*0104*/ 	.word	0x00000008
.L_35:


//--------------------- .nv.callgraph             --------------------------
	.section	.nv.callgraph,"",@"SHT_CUDA_CALLGRAPH"
	.align	4
	.sectionentsize	8
	.align		4
        /*0000*/ 	.word	0x00000000
	.align		4
        /*0004*/ 	.word	0xffffffff
	.align		4
        /*0008*/ 	.word	0x00000000
	.align		4
        /*000c*/ 	.word	0xfffffffe
	.align		4
        /*0010*/ 	.word	0x00000000
	.align		4
        /*0014*/ 	.word	0xfffffffd
	.align		4
        /*0018*/ 	.word	0x00000000
	.align		4
        /*001c*/ 	.word	0xfffffffc


//--------------------- .nv.constant4             --------------------------
	.section	.nv.constant4,"a",@progbits
	.align	8
	.align		8
.nv.constant4:
        /*0000*/ 	.dword	_$_str
	.align		8
        /*0008*/ 	.dword	_$_str_$_2


//--------------------- .text.triton_per_fused_add_convolution_div_max_pool2d_with_indices_pow_relu_sqrt_sub_sum_9 --------------------------
	.section	.text.triton_per_fused_add_convolution_div_max_pool2d_with_indices_pow_relu_sqrt_sub_sum_9,"ax",@progbits
	.sectionflags	@"SHF_BARRIERS=1"
	.align	128
        .global         triton_per_fused_add_convolution_div_max_pool2d_with_indices_pow_relu_sqrt_sub_sum_9
        .type           triton_per_fused_add_convolution_div_max_pool2d_with_indices_pow_relu_sqrt_sub_sum_9,@function
        .size           triton_per_fused_add_convolution_div_max_pool2d_with_indices_pow_relu_sqrt_sub_sum_9,(.L_x_1 - triton_per_fused_add_convolution_div_max_pool2d_with_indices_pow_relu_sqrt_sub_sum_9)
        .other          triton_per_fused_add_convolution_div_max_pool2d_with_indices_pow_relu_sqrt_sub_sum_9,@"STO_CUDA_ENTRY STV_DEFAULT"
triton_per_fused_add_convolution_div_max_pool2d_with_indices_pow_relu_sqrt_sub_sum_9:
.text.triton_per_fused_add_convolution_div_max_pool2d_with_indices_pow_relu_sqrt_sub_sum_9:
[----:B------:R-:W-:Y:S01]  /*0000*/  LDC R1, c[0x0][0x28] ;  /* 0x00000a00ff017b82 */ /* 0x000fe20000000800 */
[----:B------:R-:W1:Y:S07]  /*0010*/  S2R R14, SR_TID.X ;  /* 0x00000000000e7919 */ /* 0x000e6e0000002100 */
[----:B------:R-:W2:Y:S01]  /*0020*/  LDC.64 R10, c[0x0][0x220] ;  /* 0x00008800ff0a7b82 */ /* 0x000ea20000000a00 */
[----:B------:R-:W-:Y:S01]  /*0030*/  ULDC.64 UR6, c[0x0][0x208] ;  /* 0x0000820000067ab9 */ /* 0x000fe20000000a00 */
[----:B------:R-:W3:Y:S06]  /*0040*/  S2R R6, SR_CTAID.X ;  /* 0x0000000000067919 */ /* 0x000eec0000002500 */
[----:B------:R-:W4:Y:S01]  /*0050*/  LDC.64 R2, c[0x0][0x210] ;  /* 0x00008400ff027b82 */ /* 0x000f220000000a00 */
[----:B-1----:R-:W-:-:S04]  /*0060*/  SHF.L.U32 R0, R14, 0x1, RZ ;  /* 0x000000010e007819 */ /* 0x002fc800000006ff */
[----:B------:R-:W-:-:S04]  /*0070*/  LOP3.LUT R7, R0, 0x7e, RZ, 0xc0, !PT ;  /* 0x0000007e00077812 */ /* 0x000fc800078ec0ff */
[----:B---3--:R-:W-:Y:S01]  /*0080*/  LEA R0, R6, R7, 0x7 ;  /* 0x0000000706007211 */ /* 0x008fe200078e38ff */
[----:B--2---:R-:W-:Y:S02]  /*0090*/  IMAD.WIDE.U32 R10, R7, 0x4, R10 ;  /* 0x00000004070a7825 */ /* 0x004fe400078e000a */
[----:B------:R-:W1:Y:S02]  /*00a0*/  LDC.64 R6, c[0x0][0x218] ;  /* 0x00008600ff067b82 */ /* 0x000e640000000a00 */
[C---:B----4-:R-:W-:Y:S02]  /*00b0*/  IMAD.WIDE R2, R0.reuse, 0x4, R2 ;  /* 0x0000000400027825 */ /* 0x050fe400078e0202 */
[----:B------:R-:W2:Y:S04]  /*00c0*/  LDG.E.EL.64 R10, desc[UR6][R10.64] ;  /* 0x000000060a0a7981 */ /* 0x000ea8000c2e1b00 */
[----:B------:R-:W2:Y:S01]  /*00d0*/  LDG.E.64 R8, desc[UR6][R2.64] ;  /* 0x0000000602087981 */ /* 0x000ea2000c1e1b00 */
[----:B-1----:R-:W-:-:S05]  /*00e0*/  IMAD.WIDE R6, R0, 0x4, R6 ;  /* 0x0000000400067825 */ /* 0x002fca00078e0206 */
[----:B------:R-:W3:Y:S01]  /*00f0*/  LDG.E.64 R12, desc[UR6][R6.64] ;  /* 0x00000006060c7981 */ /* 0x000ee2000c1e1b00 */
[----:B------:R-:W1:Y:S01]  /*0100*/  S2UR UR5, SR_CgaCtaId ;  /* 0x00000000000579c3 */ /* 0x000e620000008800 */
[----:B------:R-:W-:Y:S01]  /*0110*/  UMOV UR4, 0x400 ;  /* 0x0000040000047882 */ /* 0x000fe20000000000 */
[----:B------:R-:W-:Y:S01]  /*0120*/  ISETP.GE.AND P2, PT, R14, 0x2, PT ;  /* 0x000000020e00780c */ /* 0x000fe20003f46270 */
[----:B-1----:R-:W-:Y:S01]  /*0130*/  UPRMT UR4, UR5, 0x654, UR4 ;  /* 0x0000065405047896 */ /* 0x002fe20008000004 */
[C---:B--2---:R-:W-:Y:S01]  /*0140*/  FADD R15, R9.reuse, R11 ;  /* 0x0000000b090f7221 */ /* 0x044fe20000000000 */
[----:B------:R-:W-:Y:S02]  /*0150*/  FSETP.GEU.AND P1, PT, R9, -R11, PT ;  /* 0x8000000b0900720b */ /* 0x000fe40003f2e000 */
[C---:B------:R-:W-:Y:S01]  /*0160*/  FSETP.GEU.AND P0, PT, R8.reuse, -R10, PT ;  /* 0x8000000a0800720b */ /* 0x040fe20003f0e000 */
[----:B------:R-:W-:Y:S01]  /*0170*/  FADD R8, R8, R10 ;  /* 0x0000000a08087221 */ /* 0x000fe20000000000 */
[----:B------:R-:W-:-:S04]  /*0180*/  FSEL R9, R15, RZ, P1 ;  /* 0x000000ff0f097208 */ /* 0x000fc80000800000 */
[----:B------:R-:W-:Y:S01]  /*0190*/  FSEL R8, R8, RZ, P0 ;  /* 0x000000ff08087208 */ /* 0x000fe20000000000 */
[----:B------:R-:W-:-:S04]  /*01a0*/  FMUL R15, R9, R9 ;  /* 0x00000009090f7220 */ /* 0x000fc80000400000 */
[----:B------:R-:W-:-:S05]  /*01b0*/  FFMA R15, R8, R8, R15 ;  /* 0x00000008080f7223 */ /* 0x000fca000000000f */
[----:B------:R-:W1:Y:S01]  /*01c0*/  SHFL.BFLY PT, R16, R15, 0x10, 0x1f ;  /* 0x0e001f000f107f89 */ /* 0x000e6200000e0000 */
[C---:B---3--:R-:W-:Y:S01]  /*01d0*/  FSETP.GEU.AND P1, PT, R11.reuse, -R13, PT ;  /* 0x8000000d0b00720b */ /* 0x048fe20003f2e000 */
[----:B------:R-:W-:Y:S01]  /*01e0*/  FADD R11, R11, R13 ;  /* 0x0000000d0b0b7221 */ /* 0x000fe20000000000 */
[C---:B------:R-:W-:Y:S01]  /*01f0*/  FSETP.GEU.AND P0, PT, R10.reuse, -R12, PT ;  /* 0x8000000c0a00720b */ /* 0x040fe20003f0e000 */
[----:B------:R-:W-:-:S03]  /*0200*/  FADD R10, R10, R12 ;  /* 0x0000000c0a0a7221 */ /* 0x000fc60000000000 */
[----:B------:R-:W-:Y:S02]  /*0210*/  FSEL R11, R11, RZ, P1 ;  /* 0x000000ff0b0b7208 */ /* 0x000fe40000800000 */
[----:B------:R-:W-:Y:S02]  /*0220*/  FSEL R10, R10, RZ, P0 ;  /* 0x000000ff0a0a7208 */ /* 0x000fe40000000000 */
[----:B------:R-:W-:Y:S01]  /*0230*/  LOP3.LUT P1, RZ, R14, 0x1f, RZ, 0xc0, !PT ;  /* 0x0000001f0eff7812 */ /* 0x000fe2000782c0ff */
[----:B------:R-:W-:Y:S01]  /*0240*/  FMUL R13, R11, R11 ;  /* 0x0000000b0b0d7220 */ /* 0x000fe20000400000 */
[----:B-1----:R-:W-:-:S03]  /*0250*/  FADD R16, R15, R16 ;  /* 0x000000100f107221 */ /* 0x002fc60000000000 */
[----:B------:R-:W-:Y:S02]  /*0260*/  FFMA R15, R10, R10, R13 ;  /* 0x0000000a0a0f7223 */ /* 0x000fe4000000000d */
[----:B------:R-:W1:Y:S04]  /*0270*/  SHFL.BFLY PT, R17, R16, 0x8, 0x1f ;  /* 0x0d001f0010117f89 */ /* 0x000e6800000e0000 */
[----:B------:R-:W2:Y:S01]  /*0280*/  SHFL.BFLY PT, R12, R15, 0x10, 0x1f ;  /* 0x0e001f000f0c7f89 */ /* 0x000ea200000e0000 */
[----:B-1----:R-:W-:Y:S01]  /*0290*/  FADD R17, R16, R17 ;  /* 0x0000001110117221 */ /* 0x002fe20000000000 */
[----:B--2---:R-:W-:-:S04]  /*02a0*/  FADD R16, R15, R12 ;  /* 0x0000000c0f107221 */ /* 0x004fc80000000000 */
[----:B------:R-:W1:Y:S01]  /*02b0*/  SHFL.BFLY PT, R18, R17, 0x4, 0x1f ;  /* 0x0c801f0011127f89 */ /* 0x000e6200000e0000 */
[----:B------:R-:W-:-:S04]  /*02c0*/  SHF.R.U32.HI R15, RZ, 0x3, R14 ;  /* 0x00000003ff0f7819 */ /* 0x000fc8000001160e */
[----:B------:R-:W-:Y:S01]  /*02d0*/  LOP3.LUT R15, R15, 0x4, RZ, 0xc0, !PT ;  /* 0x000000040f0f7812 */ /* 0x000fe200078ec0ff */
[----:B-1----:R-:W-:Y:S02]  /*02e0*/  FADD R18, R17, R18 ;  /* 0x0000001211127221 */ /* 0x002fe40000000000 */
[----:B------:R-:W1:Y:S04]  /*02f0*/  SHFL.BFLY PT, R17, R16, 0x8, 0x1f ;  /* 0x0d001f0010117f89 */ /* 0x000e6800000e0000 */
[----:B------:R-:W2:Y:S01]  /*0300*/  SHFL.BFLY PT, R13, R18, 0x2, 0x1f ;  /* 0x0c401f00120d7f89 */ /* 0x000ea200000e0000 */
[----:B-1----:R-:W-:Y:S01]  /*0310*/  FADD R17, R16, R17 ;  /* 0x0000001110117221 */ /* 0x002fe20000000000 */
[----:B------:R-:W-:Y:S01]  /*0320*/  LEA R16, R14, UR4, 0x2 ;  /* 0x000000040e107c11 */ /* 0x000fe2000f8e10ff */
[----:B--2---:R-:W-:-:S03]  /*0330*/  FADD R13, R18, R13 ;  /* 0x0000000d120d7221 */ /* 0x004fc60000000000 */
[----:B------:R-:W1:Y:S04]  /*0340*/  SHFL.BFLY PT, R20, R17, 0x4, 0x1f ;  /* 0x0c801f0011147f89 */ /* 0x000e6800000e0000 */
[----:B------:R-:W2:Y:S01]  /*0350*/  SHFL.BFLY PT, R12, R13, 0x1, 0x1f ;  /* 0x0c201f000d0c7f89 */ /* 0x000ea200000e0000 */
[----:B-1----:R-:W-:Y:S01]  /*0360*/  FADD R20, R17, R20 ;  /* 0x0000001411147221 */ /* 0x002fe20000000000 */
[----:B------:R-:W-:Y:S01]  /*0370*/  LOP3.LUT R17, R14, 0x1, RZ, 0xc0, !PT ;  /* 0x000000010e117812 */ /* 0x000fe200078ec0ff */
[----:B--2---:R-:W-:-:S03]  /*0380*/  FADD R12, R13, R12 ;  /* 0x0000000c0d0c7221 */ /* 0x004fc60000000000 */
[----:B------:R-:W-:Y:S01]  /*0390*/  ISETP.NE.U32.AND P0, PT, R17, 0x1, PT ;  /* 0x000000011100780c */ /* 0x000fe20003f05070 */
[----:B------:R-:W1:Y:S03]  /*03a0*/  SHFL.BFLY PT, R13, R20, 0x2, 0x1f ;  /* 0x0c401f00140d7f89 */ /* 0x000e6600000e0000 */
[----:B------:R-:W-:Y:S01]  /*03b0*/  ISETP.LT.AND P0, PT, R14, 0x2, P0 ;  /* 0x000000020e00780c */ /* 0x000fe20000701270 */
[----:B------:R-:W-:Y:S01]  /*03c0*/  @!P1 STS [R15+UR4], R12 ;  /* 0x0000000c0f009988 */ /* 0x000fe20008000804 */
[----:B------:R-:W-:Y:S01]  /*03d0*/  BAR.SYNC.DEFER_BLOCKING 0x0 ;  /* 0x0000000000007b1d */ /* 0x000fe20000010000 */
[----:B-1----:R-:W-:-:S05]  /*03e0*/  FADD R18, R20, R13 ;  /* 0x0000000d14127221 */ /* 0x002fca0000000000 */
[----:B------:R-:W1:Y:S04]  /*03f0*/  SHFL.BFLY PT, R19, R18, 0x1, 0x1f ;  /* 0x0c201f0012137f89 */ /* 0x000e6800000e0000 */
[----:B------:R-:W2:Y:S01]  /*0400*/  @!P2 LDS R4, [R16] ;  /* 0x000000001004a984 */ /* 0x000ea20000000800 */
[----:B-1----:R-:W-:-:S03]  /*0410*/  FADD R14, R18, R19 ;  /* 0x00000013120e7221 */ /* 0x002fc60000000000 */
[----:B--2---:R-:W1:Y:S02]  /*0420*/  SHFL.BFLY PT, R13, R4, 0x1, 0x1f ;  /* 0x0c201f00040d7f89 */ /* 0x004e6400000e0000 */
[----:B-1----:R-:W-:-:S05]  /*0430*/  FADD R13, R4, R13 ;  /* 0x0000000d040d7221 */ /* 0x002fca0000000000 */
[----:B------:R-:W-:Y:S01]  /*0440*/  @P0 STS [R16], R13 ;  /* 0x0000000d10000388 */ /* 0x000fe20000000800 */
[----:B------:R-:W-:Y:S06]  /*0450*/  BAR.SYNC.DEFER_BLOCKING 0x0 ;  /* 0x0000000000007b1d */ /* 0x000fec0000010000 */
[----:B------:R-:W1:Y:S02]  /*0460*/  LDS R12, [UR4] ;  /* 0x00000004ff0c7984 */ /* 0x000e640008000800 */
[----:B------:R-:W-:Y:S06]  /*0470*/  BAR.SYNC.DEFER_BLOCKING 0x0 ;  /* 0x0000000000007b1d */ /* 0x000fec0000010000 */
[----:B------:R2:W-:Y:S02]  /*0480*/  @!P1 STS [R15+UR4], R14 ;  /* 0x0000000e0f009988 */ /* 0x0005e40008000804 */
[----:B------:R-:W-:Y:S01]  /*0490*/  BAR.SYNC.DEFER_BLOCKING 0x0 ;  /* 0x0000000000007b1d */ /* 0x000fe20000010000 */
[----:B--2---:R-:W-:-:S05]  /*04a0*/  FMUL R15, R10, 0.25 ;  /* 0x3e8000000a0f7820 */ /* 0x004fca0000400000 */
[----:B-1----:R-:W1:Y:S02]  /*04b0*/  MUFU.SQRT R12, R12 ;  /* 0x0000000c000c7308 */ /* 0x002e640000002000 */
[----:B-1----:R-:W-:Y:S01]  /*04c0*/  FADD R14, R12, 1.00000001335143196e-10 ;  /* 0x2edbe6ff0c0e7421 */ /* 0x002fe20000000000 */
[----:B------:R-:W1:Y:S01]  /*04d0*/  @!P2 LDS R5, [R16] ;  /* 0x000000001005a984 */ /* 0x000e620000000800 */
[----:B------:R-:W-:-:S03]  /*04e0*/  FMUL R12, R9, 0.25 ;  /* 0x3e800000090c7820 */ /* 0x000fc60000400000 */
[----:B-1----:R-:W1:Y:S02]  /*04f0*/  SHFL.BFLY PT, R4, R5, 0x1, 0x1f ;  /* 0x0c201f0005047f89 */ /* 0x002e6400000e0000 */
[----:B-1----:R-:W-:Y:S02]  /*0500*/  FADD R17, R5, R4 ;  /* 0x0000000405117221 */ /* 0x002fe40000000000 */
[----:B------:R-:W1:Y:S03]  /*0510*/  LDC.64 R4, c[0x0][0x228] ;  /* 0x00008a00ff047b82 */ /* 0x000e660000000a00 */
[----:B------:R2:W-:Y:S05]  /*0520*/  @P0 STS [R16], R17 ;  /* 0x0000001110000388 */ /* 0x0005ea0000000800 */
[----:B------:R-:W-:Y:S01]  /*0530*/  BAR.SYNC.DEFER_BLOCKING 0x0 ;  /* 0x0000000000007b1d */ /* 0x000fe20000010000 */
[----:B------:R-:W-:Y:S01]  /*0540*/  FSETP.GT.AND P0, PT, R14, 8.50705917302346158658e+37, PT ;  /* 0x7e8000000e00780b */ /* 0x000fe20003f04000 */
[----:B--2---:R-:W-:-:S12]  /*0550*/  FMUL R16, R11, 0.25 ;  /* 0x3e8000000b107820 */ /* 0x004fd80000400000 */
[----:B------:R-:W-:Y:S01]  /*0560*/  @P0 FMUL R14, R14, 0.25 ;  /* 0x3e8000000e0e0820 */ /* 0x000fe20000400000 */
[----:B-1----:R-:W-:-:S05]  /*0570*/  IMAD.WIDE R4, R0, 0x4, R4 ;  /* 0x0000000400047825 */ /* 0x002fca00078e0204 */
[----:B------:R-:W-:Y:S01]  /*0580*/  MUFU.RCP R14, R14 ;  /* 0x0000000e000e7308 */ /* 0x000fe20000001000 */
[----:B------:R-:W1:Y:S04]  /*0590*/  LDS R13, [UR4] ;  /* 0x00000004ff0d7984 */ /* 0x000e680008000800 */
[----:B------:R-:W-:Y:S04]  /*05a0*/  STG.E.64 desc[UR6][R2.64], R8 ;  /* 0x0000000802007986 */ /* 0x000fe8000c101b06 */
[----:B------:R-:W-:Y:S01]  /*05b0*/  STG.E.64 desc[UR6][R6.64], R10 ;  /* 0x0000000a06007986 */ /* 0x000fe2000c101b06 */
[----:B-1----:R-:W1:Y:S02]  /*05c0*/  MUFU.SQRT R13, R13 ;  /* 0x0000000d000d7308 */ /* 0x002e640000002000 */
[----:B-1----:R-:W-:Y:S01]  /*05d0*/  FADD R18, R13, 1.00000001335143196e-10 ;  /* 0x2edbe6ff0d127421 */ /* 0x002fe20000000000 */
[----:B------:R-:W-:-:S04]  /*05e0*/  FMUL R13, R8, 0.25 ;  /* 0x3e800000080d7820 */ /* 0x000fc80000400000 */
[----:B------:R-:W-:Y:S02]  /*05f0*/  FSETP.GT.AND P1, PT, R18, 8.50705917302346158658e+37, PT ;  /* 0x7e8000001200780b */ /* 0x000fe40003f24000 */
[----:B------:R-:W-:Y:S02]  /*0600*/  FSEL R13, R13, R8, P0 ;  /* 0x000000080d0d7208 */ /* 0x000fe40000000000 */
[----:B------:R-:W-:Y:S02]  /*0610*/  FSEL R17, R15, R10, P1 ;  /* 0x0000000a0f117208 */ /* 0x000fe40000800000 */
[----:B------:R-:W-:Y:S02]  /*0620*/  FSEL R19, R16, R11, P1 ;  /* 0x0000000b10137208 */ /* 0x000fe40000800000 */
[----:B------:R-:W-:-:S05]  /*0630*/  FSEL R15, R12, R9, P0 ;  /* 0x000000090c0f7208 */ /* 0x000fca0000000000 */
[----:B------:R-:W-:-:S06]  /*0640*/  @P1 FMUL R18, R18, 0.25 ;  /* 0x3e80000012121820 */ /* 0x000fcc0000400000 */
[----:B------:R-:W1:Y:S02]  /*0650*/  MUFU.RCP R18, R18 ;  /* 0x0000001200127308 */ /* 0x000e640000001000 */
[C---:B-1----:R-:W-:Y:S01]  /*0660*/  FMUL R17, R18.reuse, R17 ;  /* 0x0000001112117220 */ /* 0x042fe20000400000 */
[----:B------:R-:W-:-:S03]  /*0670*/  FMUL R18, R18, R19 ;  /* 0x0000001312127220 */ /* 0x000fc60000400000 */
[C---:B------:R-:W-:Y:S01]  /*0680*/  FFMA R13, R14.reuse, R13, -R17 ;  /* 0x0000000d0e0d7223 */ /* 0x040fe20000000811 */
[----:B------:R-:W-:-:S03]  /*0690*/  FFMA R15, R14, R15, -R18 ;  /* 0x0000000f0e0f7223 */ /* 0x000fc60000000812 */
[----:B------:R-:W-:Y:S01]  /*06a0*/  FMUL R14, R13, R13 ;  /* 0x0000000d0d0e7220 */ /* 0x000fe20000400000 */
[----:B------:R-:W-:-:S05]  /*06b0*/  FMUL R15, R15, R15 ;  /* 0x0000000f0f0f7220 */ /* 0x000fca0000400000 */
[----:B------:R-:W-:Y:S01]  /*06c0*/  STG.E.64 desc[UR6][R4.64], R14 ;  /* 0x0000000e04007986 */ /* 0x000fe2000c101b06 */
[----:B------:R-:W-:Y:S05]  /*06d0*/  EXIT ;  /* 0x000000000000794d */ /* 0x000fea0003800000 */
.L_x_0:
[----:B------:R-:W-:-:S00]  /*06e0*/  BRA `(.L_x_0) ;  /* 0xfffffffc00fc7947 */ /* 0x000fc0000383ffff */
[----:B------:R-:W-:-:S00]  /*06f0*/  NOP ;  /* 0x0000000000007918 */ /* 0x000fc00000000000 */
        /* <DEDUP_REMOVED lines=8> */
.L_x_1:


//--------------------- .nv.global.init           --------------------------
	.section	.nv.global.init,"aw",@progbits
.nv.global.init:
	.type		_$_str,@object
	.size		_$_str,(_$_str_$_2 - _$_str)
_$_str:
        /*0000*/ 	.byte	0x5f, 0x5f, 0x43, 0x55, 0x44, 0x41, 0x5f, 0x46, 0x54, 0x5a, 0x00
	.type		_$_str_$_2,@object
	.size		_$_str_$_2,(.L_1 - _$_str_$_2)
_$_str_$_2:
        /*000b*/ 	.byte	0x5f, 0x5f, 0x43, 0x55, 0x44, 0x41, 0x5f, 0x50, 0x52, 0x45, 0x43, 0x5f, 0x53, 0x51, 0x52, 0x54
        /*001b*/ 	.byte	0x00
.L_1:


//--------------------- .nv.shared.triton_per_fused_add_convolution_div_max_pool2d_with_indices_pow_relu_sqrt_sub_sum_9 --------------------------
	.section	.nv.shared.triton_per_fused_add_convolution_div_max_pool2d_with_indices_pow_relu_sqrt_sub_sum_9,"aw",@nobits
	.sectionflags	@""
	.align	16
	.zero		1024


//--------------------- .nv.constant0.triton_per_fused_add_convolution_div_max_pool2d_with_indices_pow_relu_sqrt_sub_sum_9 --------------------------
	.section	.nv.constant0.triton_per_fused_add_convolution_div_max_pool2d_with_indices_pow_relu_sqrt_sub_sum_9,"a",@progbits
	.sectionflags	@""
	.align	4
.nv.constant0.triton_per_fused_add_convolution_div_max_pool2d_with_indices_pow_relu_sqrt_sub_sum_9:
	.zero		568
